//
// Generated by NVIDIA NVVM Compiler
//
// Compiler Build ID: CL-36424714
// Cuda compilation tools, release 13.0, V13.0.88
// Based on NVVM 20.0.0
//

.version 9.0
.target sm_100
.address_size 64

	// .globl	_Z11add_vectorsPdS_S_

.visible .entry _Z11add_vectorsPdS_S_(
	.param .u64 .ptr .align 1 _Z11add_vectorsPdS_S__param_0,
	.param .u64 .ptr .align 1 _Z11add_vectorsPdS_S__param_1,
	.param .u64 .ptr .align 1 _Z11add_vectorsPdS_S__param_2
)
{
	.reg .pred 	%p<2>;
	.reg .b32 	%r<5>;
	.reg .b64 	%rd<11>;
	.reg .b64 	%fd<4>;

	ld.param.u64 	%rd1, [_Z11add_vectorsPdS_S__param_0];
	ld.param.u64 	%rd2, [_Z11add_vectorsPdS_S__param_1];
	ld.param.u64 	%rd3, [_Z11add_vectorsPdS_S__param_2];
	mov.u32 	%r2, %ntid.x;
	mov.u32 	%r3, %ctaid.x;
	mov.u32 	%r4, %tid.x;
	mad.lo.s32 	%r1, %r2, %r3, %r4;
	setp.gt.s32 	%p1, %r1, 998;
	@%p1 bra 	$L__BB0_2;
	cvta.to.global.u64 	%rd4, %rd1;
	cvta.to.global.u64 	%rd5, %rd2;
	cvta.to.global.u64 	%rd6, %rd3;
	mul.wide.s32 	%rd7, %r1, 8;
	add.s64 	%rd8, %rd4, %rd7;
	ld.global.f64 	%fd1, [%rd8];
	add.s64 	%rd9, %rd5, %rd7;
	ld.global.f64 	%fd2, [%rd9];
	add.f64 	%fd3, %fd1, %fd2;
	add.s64 	%rd10, %rd6, %rd7;
	st.global.f64 	[%rd10], %fd3;
$L__BB0_2:
	ret;

}


// ===== COMPILED SASS (sm_100) =====

	.target	sm_100

	.elftype	@"ET_EXEC"


//--------------------- .note.nv.tkinfo           --------------------------
	.section	.note.nv.tkinfo,"",@"SHT_NOTE"
	.sectionflags	@"SHF_NOTE_NV_TKINFO"
	.tkinfo
        /*0018*/ 	.word	0x00000002
        /*0030*/ 	.string	""
        /*0030*/ 	.string	"ptxas"
        /*0030*/ 	.string	"Cuda compilation tools, release 13.0, V13.0.88"
        /*0030*/ 	.string	"Build cuda_13.0.r13.0/compiler.36424714_0"
        /*0030*/ 	.string	"-arch sm_100 -m 64 "



//--------------------- .note.nv.cuinfo           --------------------------
	.section	.note.nv.cuinfo,"",@"SHT_NOTE"
	.sectionflags	@"SHF_NOTE_NV_CUINFO"
        /*0018*/ 	.short	0x0002
        /*001a*/ 	.short	0x0064
        /*001c*/ 	.short	0x0082
	.zero		2


//--------------------- .nv.info                  --------------------------
	.section	.nv.info,"",@"SHT_CUDA_INFO"
	.align	4


	//----- nvinfo : EIATTR_REGCOUNT
	.align		4
        /*0000*/ 	.byte	0x04, 0x2f
        /*0002*/ 	.short	(.L_1 - .L_0)
	.align		4
.L_0:
        /*0004*/ 	.word	index@(_Z11add_vectorsPdS_S_)
        /*0008*/ 	.word	0x0000000e


	//----- nvinfo : EIATTR_FRAME_SIZE
	.align		4
.L_1:
        /*000c*/ 	.byte	0x04, 0x11
        /*000e*/ 	.short	(.L_3 - .L_2)
	.align		4
.L_2:
        /*0010*/ 	.word	index@(_Z11add_vectorsPdS_S_)
        /*0014*/ 	.word	0x00000000


	//----- nvinfo : EIATTR_MIN_STACK_SIZE
	.align		4
.L_3:
        /*0018*/ 	.byte	0x04, 0x12
        /*001a*/ 	.short	(.L_5 - .L_4)
	.align		4
.L_4:
        /*001c*/ 	.word	index@(_Z11add_vectorsPdS_S_)
        /*0020*/ 	.word	0x00000000
.L_5:


//--------------------- .nv.compat                --------------------------
	.section	.nv.compat,"",@"SHT_CUDA_COMPAT_INFO"
	.align	4
        /*0000*/ 	.byte	0x02, 0x09, 0x00, 0x00, 0x02, 0x02, 0x01, 0x00, 0x02, 0x05, 0x05, 0x00, 0x03, 0x07, 0x01, 0x01
        /*0010*/ 	.byte	0x02, 0x03, 0x00, 0x00, 0x02, 0x06, 0x01, 0x00, 0x04, 0x0b, 0x08, 0x00, 0x01, 0x00, 0x00, 0x00
        /*0020*/ 	.byte	0x00, 0x00, 0x00, 0x00


//--------------------- .nv.info._Z11add_vectorsPdS_S_ --------------------------
	.section	.nv.info._Z11add_vectorsPdS_S_,"",@"SHT_CUDA_INFO"
	.sectionflags	@""
	.align	4


	//----- nvinfo : EIATTR_CUDA_API_VERSION
	.align		4
        /*0000*/ 	.byte	0x04, 0x37
        /*0002*/ 	.short	(.L_7 - .L_6)
.L_6:
        /*0004*/ 	.word	0x00000082


	//----- nvinfo : EIATTR_KPARAM_INFO
	.align		4
.L_7:
        /*0008*/ 	.byte	0x04, 0x17
        /*000a*/ 	.short	(.L_9 - .L_8)
.L_8:
        /*000c*/ 	.word	0x00000000
        /*0010*/ 	.short	0x0002
        /*0012*/ 	.short	0x0010
        /*0014*/ 	.byte	0x00, 0xf5, 0x21, 0x00


	//----- nvinfo : EIATTR_KPARAM_INFO
	.align		4
.L_9:
        /*0018*/ 	.byte	0x04, 0x17
        /*001a*/ 	.short	(.L_11 - .L_10)
.L_10:
        /*001c*/ 	.word	0x00000000
        /*0020*/ 	.short	0x0001
        /*0022*/ 	.short	0x0008
        /*0024*/ 	.byte	0x00, 0xf5, 0x21, 0x00


	//----- nvinfo : EIATTR_KPARAM_INFO
	.align		4
.L_11:
        /*0028*/ 	.byte	0x04, 0x17
        /*002a*/ 	.short	(.L_13 - .L_12)
.L_12:
        /*002c*/ 	.word	0x00000000
        /*0030*/ 	.short	0x0000
        /*0032*/ 	.short	0x0000
        /*0034*/ 	.byte	0x00, 0xf5, 0x21, 0x00


	//----- nvinfo : EIATTR_SPARSE_MMA_MASK
	.align		4
.L_13:
        /*0038*/ 	.byte	0x03, 0x50
        /*003a*/ 	.short	0x0000


	//----- nvinfo : EIATTR_MAXREG_COUNT
	.align		4
        /*003c*/ 	.byte	0x03, 0x1b
        /*003e*/ 	.short	0x00ff


	//----- nvinfo : EIATTR_MERCURY_ISA_VERSION
	.align		4
        /*0040*/ 	.byte	0x03, 0x5f
        /*0042*/ 	.short	0x0101


	//----- nvinfo : EIATTR_VRC_CTA_INIT_COUNT
	.align		4
        /*0044*/ 	.byte	0x02, 0x4a
	.zero		1
	.zero		1


	//----- nvinfo : EIATTR_EXIT_INSTR_OFFSETS
	.align		4
        /*0048*/ 	.byte	0x04, 0x1c
        /*004a*/ 	.short	(.L_15 - .L_14)


	//   ....[0]....
.L_14:
        /*004c*/ 	.word	0x00000060


	//   ....[1]....
        /*0050*/ 	.word	0x00000120


	//----- nvinfo : EIATTR_CBANK_PARAM_SIZE
	.align		4
.L_15:
        /*0054*/ 	.byte	0x03, 0x19
        /*0056*/ 	.short	0x0018


	//----- nvinfo : EIATTR_PARAM_CBANK
	.align		4
        /*0058*/ 	.byte	0x04, 0x0a
        /*005a*/ 	.short	(.L_17 - .L_16)
	.align		4
.L_16:
        /*005c*/ 	.word	index@(.nv.constant0._Z11add_vectorsPdS_S_)
        /*0060*/ 	.short	0x0380
        /*0062*/ 	.short	0x0018


	//----- nvinfo : EIATTR_SW_WAR
	.align		4
.L_17:
        /*0064*/ 	.byte	0x04, 0x36
        /*0066*/ 	.short	(.L_19 - .L_18)
.L_18:
        /*0068*/ 	.word	0x00000008
.L_19:


//--------------------- .nv.callgraph             --------------------------
	.section	.nv.callgraph,"",@"SHT_CUDA_CALLGRAPH"
	.align	4
	.sectionentsize	8
	.align		4
        /*0000*/ 	.word	0x00000000
	.align		4
        /*0004*/ 	.word	0xffffffff
	.align		4
        /*0008*/ 	.word	0x00000000
	.align		4
        /*000c*/ 	.word	0xfffffffe
	.align		4
        /*0010*/ 	.word	0x00000000
	.align		4
        /*0014*/ 	.word	0xfffffffd
	.align		4
        /*0018*/ 	.word	0x00000000
	.align		4
        /*001c*/ 	.word	0xfffffffc


//--------------------- .text._Z11add_vectorsPdS_S_ --------------------------
	.section	.text._Z11add_vectorsPdS_S_,"ax",@progbits
	.align	128
        .global         _Z11add_vectorsPdS_S_
        .type           _Z11add_vectorsPdS_S_,@function
        .size           _Z11add_vectorsPdS_S_,(.L_x_1 - _Z11add_vectorsPdS_S_)
        .other          _Z11add_vectorsPdS_S_,@"STO_CUDA_ENTRY STV_DEFAULT"
_Z11add_vectorsPdS_S_:
.text._Z11add_vectorsPdS_S_:
[----:B------:R-:W-:Y:S01]  /*0000*/  LDC R1, c[0x0][0x37c] ;  /* 0x0000df00ff017b82 */ /* 0x000fe20000000800 */
[----:B------:R-:W0:Y:S01]  /*0010*/  S2R R11, SR_CTAID.X ;  /* 0x00000000000b7919 */ /* 0x000e220000002500 */
[----:B------:R-:W0:Y:S01]  /*0020*/  LDCU UR4, c[0x0][0x360] ;  /* 0x00006c00ff0477ac */ /* 0x000e220008000800 */
[----:B------:R-:W0:Y:S02]  /*0030*/  S2R R0, SR_TID.X ;  /* 0x0000000000007919 */ /* 0x000e240000002100 */
[----:B0-----:R-:W-:-:S05]  /*0040*/  IMAD R11, R11, UR4, R0 ;  /* 0x000000040b0b7c24 */ /* 0x001fca000f8e0200 */
[----:B------:R-:W-:-:S13]  /*0050*/  ISETP.GT.AND P0, PT, R11, 0x3e6, PT ;  /* 0x000003e60b00780c */ /* 0x000fda0003f04270 */
[----:B------:R-:W-:Y:S05]  /*0060*/  @P0 EXIT ;  /* 0x000000000000094d */ /* 0x000fea0003800000 */
[----:B------:R-:W0:Y:S01]  /*0070*/  LDC.64 R2, c[0x0][0x380] ;  /* 0x0000e000ff027b82 */ /* 0x000e220000000a00 */
[----:B------:R-:W1:Y:S07]  /*0080*/  LDCU.64 UR4, c[0x0][0x358] ;  /* 0x00006b00ff0477ac */ /* 0x000e6e0008000a00 */
[----:B------:R-:W2:Y:S08]  /*0090*/  LDC.64 R4, c[0x0][0x388] ;  /* 0x0000e200ff047b82 */ /* 0x000eb00000000a00 */
[----:B------:R-:W3:Y:S01]  /*00a0*/  LDC.64 R8, c[0x0][0x390] ;  /* 0x0000e400ff087b82 */ /* 0x000ee20000000a00 */
[----:B0-----:R-:W-:-:S06]  /*00b0*/  IMAD.WIDE R2, R11, 0x8, R2 ;  /* 0x000000080b027825 */ /* 0x001fcc00078e0202 */
[----:B-1----:R-:W4:Y:S01]  /*00c0*/  LDG.E.64 R2, desc[UR4][R2.64] ;  /* 0x0000000402027981 */ /* 0x002f22000c1e1b00 */
[----:B--2---:R-:W-:-:S06]  /*00d0*/  IMAD.WIDE R4, R11, 0x8, R4 ;  /* 0x000000080b047825 */ /* 0x004fcc00078e0204 */
[----:B------:R-:W4:Y:S01]  /*00e0*/  LDG.E.64 R4, desc[UR4][R4.64] ;  /* 0x0000000404047981 */ /* 0x000f22000c1e1b00 */
[----:B---3--:R-:W-:Y:S01]  /*00f0*/  IMAD.WIDE R8, R11, 0x8, R8 ;  /* 0x000000080b087825 */ /* 0x008fe200078e0208 */
[----:B----4-:R-:W-:-:S07]  /*0100*/  DADD R6, R2, R4 ;  /* 0x0000000002067229 */ /* 0x010fce0000000004 */
[----:B------:R-:W-:Y:S01]  /*0110*/  STG.E.64 desc[UR4][R8.64], R6 ;  /* 0x0000000608007986 */ /* 0x000fe2000c101b04 */
[----:B------:R-:W-:Y:S05]  /*0120*/  EXIT ;  /* 0x000000000000794d */ /* 0x000fea0003800000 */
.L_x_0:
[----:B------:R-:W-:-:S00]  /*0130*/  BRA `(.L_x_0) ;  /* 0xfffffffc00fc7947 */ /* 0x000fc0000383ffff */
[----:B------:R-:W-:-:S00]  /*0140*/  NOP ;  /* 0x0000000000007918 */ /* 0x000fc00000000000 */
        /* <DEDUP_REMOVED lines=11> */
.L_x_1:


//--------------------- .nv.shared.reserved.0     --------------------------
	.section	.nv.shared.reserved.0,"aw",@nobits
	.weak		__nv_reservedSMEM_offset_0_alias
	.size		__nv_reservedSMEM_offset_0_alias, 0, 64
	.other		__nv_reservedSMEM_offset_0_alias,@"STO_CUDA_RESERVED_SHARED STV_DEFAULT"
__nv_reservedSMEM_offset_0_alias:
	.zero		0
	.zero		64


//--------------------- .nv.constant0._Z11add_vectorsPdS_S_ --------------------------
	.section	.nv.constant0._Z11add_vectorsPdS_S_,"a",@progbits
	.sectionflags	@""
	.align	4
.nv.constant0._Z11add_vectorsPdS_S_:
	.zero		920


//--------------------- SYMBOLS --------------------------

	.type		.nv.reservedSmem.offset0,@object
	.size		.nv.reservedSmem.offset0,0x4
